//
// Generated by NVIDIA NVVM Compiler
//
// Compiler Build ID: CL-36424714
// Cuda compilation tools, release 13.0, V13.0.88
// Based on NVVM 20.0.0
//

.version 9.0
.target sm_100
.address_size 64

	// .globl	_Z23print_id_1dgrid_1dblockv
.extern .func  (.param .b32 func_retval0) vprintf
(
	.param .b64 vprintf_param_0,
	.param .b64 vprintf_param_1
)
;
.global .align 1 .b8 $str[16] = {40, 37, 100, 41, 32, 40, 37, 100, 41, 32, 58, 32, 37, 100, 10};
.global .align 1 .b8 $str$1[24] = {40, 37, 100, 44, 32, 37, 100, 41, 32, 40, 37, 100, 44, 32, 37, 100, 41, 32, 58, 32, 37, 100, 10};
.global .align 1 .b8 $str$2[32] = {40, 37, 100, 44, 32, 37, 100, 44, 32, 37, 100, 41, 32, 40, 37, 100, 44, 32, 37, 100, 44, 32, 37, 100, 41, 32, 58, 32, 37, 100, 10};

.visible .entry _Z23print_id_1dgrid_1dblockv()
{
	.local .align 8 .b8 	__local_depot0[16];
	.reg .b64 	%SP;
	.reg .b64 	%SPL;
	.reg .b32 	%r<7>;
	.reg .b64 	%rd<5>;

	mov.u64 	%SPL, __local_depot0;
	cvta.local.u64 	%SP, %SPL;
	add.u64 	%rd1, %SP, 0;
	add.u64 	%rd2, %SPL, 0;
	mov.u32 	%r1, %ctaid.x;
	mov.u32 	%r2, %ntid.x;
	mov.u32 	%r3, %tid.x;
	mad.lo.s32 	%r4, %r1, %r2, %r3;
	st.local.v2.u32 	[%rd2], {%r1, %r3};
	st.local.u32 	[%rd2+8], %r4;
	mov.u64 	%rd3, $str;
	cvta.global.u64 	%rd4, %rd3;
	{ // callseq 0, 0
	.param .b64 param0;
	st.param.b64 	[param0], %rd4;
	.param .b64 param1;
	st.param.b64 	[param1], %rd1;
	.param .b32 retval0;
	call.uni (retval0), 
	vprintf, 
	(
	param0, 
	param1
	);
	ld.param.b32 	%r5, [retval0];
	} // callseq 0
	ret;

}
	// .globl	_Z23print_id_1dgrid_2dblockv
.visible .entry _Z23print_id_1dgrid_2dblockv()
{
	.local .align 8 .b8 	__local_depot1[24];
	.reg .b64 	%SP;
	.reg .b64 	%SPL;
	.reg .b32 	%r<11>;
	.reg .b64 	%rd<5>;

	mov.u64 	%SPL, __local_depot1;
	cvta.local.u64 	%SP, %SPL;
	add.u64 	%rd1, %SP, 0;
	add.u64 	%rd2, %SPL, 0;
	mov.u32 	%r1, %ctaid.x;
	mov.u32 	%r2, %ntid.x;
	mov.u32 	%r3, %ntid.y;
	mov.u32 	%r4, %tid.y;
	mov.u32 	%r5, %tid.x;
	mad.lo.s32 	%r6, %r3, %r1, %r4;
	mad.lo.s32 	%r7, %r6, %r2, %r5;
	mov.u32 	%r8, %ctaid.y;
	st.local.v2.u32 	[%rd2], {%r1, %r8};
	st.local.v2.u32 	[%rd2+8], {%r5, %r4};
	st.local.u32 	[%rd2+16], %r7;
	mov.u64 	%rd3, $str$1;
	cvta.global.u64 	%rd4, %rd3;
	{ // callseq 1, 0
	.param .b64 param0;
	st.param.b64 	[param0], %rd4;
	.param .b64 param1;
	st.param.b64 	[param1], %rd1;
	.param .b32 retval0;
	call.uni (retval0), 
	vprintf, 
	(
	param0, 
	param1
	);
	ld.param.b32 	%r9, [retval0];
	} // callseq 1
	ret;

}
	// .globl	_Z23print_id_1dgrid_3dblockv
.visible .entry _Z23print_id_1dgrid_3dblockv()
{
	.local .align 8 .b8 	__local_depot2[32];
	.reg .b64 	%SP;
	.reg .b64 	%SPL;
	.reg .b32 	%r<15>;
	.reg .b64 	%rd<5>;

	mov.u64 	%SPL, __local_depot2;
	cvta.local.u64 	%SP, %SPL;
	add.u64 	%rd1, %SP, 0;
	add.u64 	%rd2, %SPL, 0;
	mov.u32 	%r1, %ctaid.x;
	mov.u32 	%r2, %ntid.x;
	mov.u32 	%r3, %ntid.y;
	mov.u32 	%r4, %ntid.z;
	mov.u32 	%r5, %tid.z;
	mov.u32 	%r6, %tid.y;
	mov.u32 	%r7, %tid.x;
	mad.lo.s32 	%r8, %r4, %r1, %r5;
	mad.lo.s32 	%r9, %r8, %r3, %r6;
	mad.lo.s32 	%r10, %r9, %r2, %r7;
	mov.u32 	%r11, %ctaid.y;
	mov.u32 	%r12, %ctaid.z;
	st.local.v2.u32 	[%rd2], {%r1, %r11};
	st.local.v2.u32 	[%rd2+8], {%r12, %r7};
	st.local.v2.u32 	[%rd2+16], {%r6, %r5};
	st.local.u32 	[%rd2+24], %r10;
	mov.u64 	%rd3, $str$2;
	cvta.global.u64 	%rd4, %rd3;
	{ // callseq 2, 0
	.param .b64 param0;
	st.param.b64 	[param0], %rd4;
	.param .b64 param1;
	st.param.b64 	[param1], %rd1;
	.param .b32 retval0;
	call.uni (retval0), 
	vprintf, 
	(
	param0, 
	param1
	);
	ld.param.b32 	%r13, [retval0];
	} // callseq 2
	ret;

}


// ===== COMPILED SASS (sm_100) =====

	.target	sm_100

	.elftype	@"ET_EXEC"


//--------------------- .note.nv.tkinfo           --------------------------
	.section	.note.nv.tkinfo,"",@"SHT_NOTE"
	.sectionflags	@"SHF_NOTE_NV_TKINFO"
	.tkinfo
        /*0018*/ 	.word	0x00000002
        /*0030*/ 	.string	""
        /*0030*/ 	.string	"ptxas"
        /*0030*/ 	.string	"Cuda compilation tools, release 13.0, V13.0.88"
        /*0030*/ 	.string	"Build cuda_13.0.r13.0/compiler.36424714_0"
        /*0030*/ 	.string	"-arch sm_100 -m 64 "



//--------------------- .note.nv.cuinfo           --------------------------
	.section	.note.nv.cuinfo,"",@"SHT_NOTE"
	.sectionflags	@"SHF_NOTE_NV_CUINFO"
        /*0018*/ 	.short	0x0002
        /*001a*/ 	.short	0x0064
        /*001c*/ 	.short	0x0082
	.zero		2


//--------------------- .nv.info                  --------------------------
	.section	.nv.info,"",@"SHT_CUDA_INFO"
	.align	4


	//----- nvinfo : EIATTR_REGCOUNT
	.align		4
        /*0000*/ 	.byte	0x04, 0x2f
        /*0002*/ 	.short	(.L_4 - .L_3)
	.align		4
.L_3:
        /*0004*/ 	.word	index@(_Z23print_id_1dgrid_1dblockv)
        /*0008*/ 	.word	0x00000018


	//----- nvinfo : EIATTR_FRAME_SIZE
	.align		4
.L_4:
        /*000c*/ 	.byte	0x04, 0x11
        /*000e*/ 	.short	(.L_6 - .L_5)
	.align		4
.L_5:
        /*0010*/ 	.word	index@(_Z23print_id_1dgrid_1dblockv)
        /*0014*/ 	.word	0x00000010


	//----- nvinfo : EIATTR_REGCOUNT
	.align		4
.L_6:
        /*0018*/ 	.byte	0x04, 0x2f
        /*001a*/ 	.short	(.L_8 - .L_7)
	.align		4
.L_7:
        /*001c*/ 	.word	index@(_Z23print_id_1dgrid_2dblockv)
        /*0020*/ 	.word	0x00000018


	//----- nvinfo : EIATTR_FRAME_SIZE
	.align		4
.L_8:
        /*0024*/ 	.byte	0x04, 0x11
        /*0026*/ 	.short	(.L_10 - .L_9)
	.align		4
.L_9:
        /*0028*/ 	.word	index@(_Z23print_id_1dgrid_2dblockv)
        /*002c*/ 	.word	0x00000018


	//----- nvinfo : EIATTR_REGCOUNT
	.align		4
.L_10:
        /*0030*/ 	.byte	0x04, 0x2f
        /*0032*/ 	.short	(.L_12 - .L_11)
	.align		4
.L_11:
        /*0034*/ 	.word	index@(_Z23print_id_1dgrid_3dblockv)
        /*0038*/ 	.word	0x00000018


	//----- nvinfo : EIATTR_FRAME_SIZE
	.align		4
.L_12:
        /*003c*/ 	.byte	0x04, 0x11
        /*003e*/ 	.short	(.L_14 - .L_13)
	.align		4
.L_13:
        /*0040*/ 	.word	index@(_Z23print_id_1dgrid_3dblockv)
        /*0044*/ 	.word	0x00000020


	//----- nvinfo : EIATTR_MIN_STACK_SIZE
	.align		4
.L_14:
        /*0048*/ 	.byte	0x04, 0x12
        /*004a*/ 	.short	(.L_16 - .L_15)
	.align		4
.L_15:
        /*004c*/ 	.word	index@(_Z23print_id_1dgrid_3dblockv)
        /*0050*/ 	.word	0x00000020


	//----- nvinfo : EIATTR_MIN_STACK_SIZE
	.align		4
.L_16:
        /*0054*/ 	.byte	0x04, 0x12
        /*0056*/ 	.short	(.L_18 - .L_17)
	.align		4
.L_17:
        /*0058*/ 	.word	index@(_Z23print_id_1dgrid_2dblockv)
        /*005c*/ 	.word	0x00000018


	//----- nvinfo : EIATTR_MIN_STACK_SIZE
	.align		4
.L_18:
        /*0060*/ 	.byte	0x04, 0x12
        /*0062*/ 	.short	(.L_20 - .L_19)
	.align		4
.L_19:
        /*0064*/ 	.word	index@(_Z23print_id_1dgrid_1dblockv)
        /*0068*/ 	.word	0x00000010
.L_20:


//--------------------- .nv.compat                --------------------------
	.section	.nv.compat,"",@"SHT_CUDA_COMPAT_INFO"
	.align	4
        /*0000*/ 	.byte	0x02, 0x09, 0x00, 0x00, 0x02, 0x02, 0x01, 0x00, 0x02, 0x05, 0x05, 0x00, 0x03, 0x07, 0x01, 0x01
        /*0010*/ 	.byte	0x02, 0x03, 0x00, 0x00, 0x02, 0x06, 0x01, 0x00, 0x04, 0x0b, 0x08, 0x00, 0x09, 0x00, 0x00, 0x00
        /*0020*/ 	.byte	0x00, 0x00, 0x00, 0x00


//--------------------- .nv.info._Z23print_id_1dgrid_3dblockv --------------------------
	.section	.nv.info._Z23print_id_1dgrid_3dblockv,"",@"SHT_CUDA_INFO"
	.sectionflags	@""
	.align	4


	//----- nvinfo : EIATTR_CUDA_API_VERSION
	.align		4
        /*0000*/ 	.byte	0x04, 0x37
        /*0002*/ 	.short	(.L_22 - .L_21)
.L_21:
        /*0004*/ 	.word	0x00000082


	//----- nvinfo : EIATTR_SPARSE_MMA_MASK
	.align		4
.L_22:
        /*0008*/ 	.byte	0x03, 0x50
        /*000a*/ 	.short	0x0000


	//----- nvinfo : EIATTR_MAXREG_COUNT
	.align		4
        /*000c*/ 	.byte	0x03, 0x1b
        /*000e*/ 	.short	0x00ff


	//----- nvinfo : EIATTR_EXTERNS
	.align		4
        /*0010*/ 	.byte	0x04, 0x0f
        /*0012*/ 	.short	(.L_24 - .L_23)


	//   ....[0]....
	.align		4
.L_23:
        /*0014*/ 	.word	index@(vprintf)


	//----- nvinfo : EIATTR_MERCURY_ISA_VERSION
	.align		4
.L_24:
        /*0018*/ 	.byte	0x03, 0x5f
        /*001a*/ 	.short	0x0101


	//----- nvinfo : EIATTR_VRC_CTA_INIT_COUNT
	.align		4
        /*001c*/ 	.byte	0x02, 0x4a
	.zero		1
	.zero		1


	//----- nvinfo : EIATTR_SYSCALL_OFFSETS
	.align		4
        /*0020*/ 	.byte	0x04, 0x46
        /*0022*/ 	.short	(.L_26 - .L_25)


	//   ....[0]....
.L_25:
        /*0024*/ 	.word	0x000001c0


	//----- nvinfo : EIATTR_EXIT_INSTR_OFFSETS
	.align		4
.L_26:
        /*0028*/ 	.byte	0x04, 0x1c
        /*002a*/ 	.short	(.L_28 - .L_27)


	//   ....[0]....
.L_27:
        /*002c*/ 	.word	0x000001d0


	//----- nvinfo : EIATTR_SW_WAR
	.align		4
.L_28:
        /*0030*/ 	.byte	0x04, 0x36
        /*0032*/ 	.short	(.L_30 - .L_29)
.L_29:
        /*0034*/ 	.word	0x00000008
.L_30:


//--------------------- .nv.info._Z23print_id_1dgrid_2dblockv --------------------------
	.section	.nv.info._Z23print_id_1dgrid_2dblockv,"",@"SHT_CUDA_INFO"
	.sectionflags	@""
	.align	4


	//----- nvinfo : EIATTR_CUDA_API_VERSION
	.align		4
        /*0000*/ 	.byte	0x04, 0x37
        /*0002*/ 	.short	(.L_32 - .L_31)
.L_31:
        /*0004*/ 	.word	0x00000082


	//----- nvinfo : EIATTR_SPARSE_MMA_MASK
	.align		4
.L_32:
        /*0008*/ 	.byte	0x03, 0x50
        /*000a*/ 	.short	0x0000


	//----- nvinfo : EIATTR_MAXREG_COUNT
	.align		4
        /*000c*/ 	.byte	0x03, 0x1b
        /*000e*/ 	.short	0x00ff


	//----- nvinfo : EIATTR_EXTERNS
	.align		4
        /*0010*/ 	.byte	0x04, 0x0f
        /*0012*/ 	.short	(.L_34 - .L_33)


	//   ....[0]....
	.align		4
.L_33:
        /*0014*/ 	.word	index@(vprintf)


	//----- nvinfo : EIATTR_MERCURY_ISA_VERSION
	.align		4
.L_34:
        /*0018*/ 	.byte	0x03, 0x5f
        /*001a*/ 	.short	0x0101


	//----- nvinfo : EIATTR_VRC_CTA_INIT_COUNT
	.align		4
        /*001c*/ 	.byte	0x02, 0x4a
	.zero		1
	.zero		1


	//----- nvinfo : EIATTR_SYSCALL_OFFSETS
	.align		4
        /*0020*/ 	.byte	0x04, 0x46
        /*0022*/ 	.short	(.L_36 - .L_35)


	//   ....[0]....
.L_35:
        /*0024*/ 	.word	0x00000170


	//----- nvinfo : EIATTR_EXIT_INSTR_OFFSETS
	.align		4
.L_36:
        /*0028*/ 	.byte	0x04, 0x1c
        /*002a*/ 	.short	(.L_38 - .L_37)


	//   ....[0]....
.L_37:
        /*002c*/ 	.word	0x00000180


	//----- nvinfo : EIATTR_SW_WAR
	.align		4
.L_38:
        /*0030*/ 	.byte	0x04, 0x36
        /*0032*/ 	.short	(.L_40 - .L_39)
.L_39:
        /*0034*/ 	.word	0x00000008
.L_40:


//--------------------- .nv.info._Z23print_id_1dgrid_1dblockv --------------------------
	.section	.nv.info._Z23print_id_1dgrid_1dblockv,"",@"SHT_CUDA_INFO"
	.sectionflags	@""
	.align	4


	//----- nvinfo : EIATTR_CUDA_API_VERSION
	.align		4
        /*0000*/ 	.byte	0x04, 0x37
        /*0002*/ 	.short	(.L_42 - .L_41)
.L_41:
        /*0004*/ 	.word	0x00000082


	//----- nvinfo : EIATTR_SPARSE_MMA_MASK
	.align		4
.L_42:
        /*0008*/ 	.byte	0x03, 0x50
        /*000a*/ 	.short	0x0000


	//----- nvinfo : EIATTR_MAXREG_COUNT
	.align		4
        /*000c*/ 	.byte	0x03, 0x1b
        /*000e*/ 	.short	0x00ff


	//----- nvinfo : EIATTR_EXTERNS
	.align		4
        /*0010*/ 	.byte	0x04, 0x0f
        /*0012*/ 	.short	(.L_44 - .L_43)


	//   ....[0]....
	.align		4
.L_43:
        /*0014*/ 	.word	index@(vprintf)


	//----- nvinfo : EIATTR_MERCURY_ISA_VERSION
	.align		4
.L_44:
        /*0018*/ 	.byte	0x03, 0x5f
        /*001a*/ 	.short	0x0101


	//----- nvinfo : EIATTR_VRC_CTA_INIT_COUNT
	.align		4
        /*001c*/ 	.byte	0x02, 0x4a
	.zero		1
	.zero		1


	//----- nvinfo : EIATTR_SYSCALL_OFFSETS
	.align		4
        /*0020*/ 	.byte	0x04, 0x46
        /*0022*/ 	.short	(.L_46 - .L_45)


	//   ....[0]....
.L_45:
        /*0024*/ 	.word	0x00000120


	//----- nvinfo : EIATTR_EXIT_INSTR_OFFSETS
	.align		4
.L_46:
        /*0028*/ 	.byte	0x04, 0x1c
        /*002a*/ 	.short	(.L_48 - .L_47)


	//   ....[0]....
.L_47:
        /*002c*/ 	.word	0x00000130


	//----- nvinfo : EIATTR_SW_WAR
	.align		4
.L_48:
        /*0030*/ 	.byte	0x04, 0x36
        /*0032*/ 	.short	(.L_50 - .L_49)
.L_49:
        /*0034*/ 	.word	0x00000008
.L_50:


//--------------------- .nv.callgraph             --------------------------
	.section	.nv.callgraph,"",@"SHT_CUDA_CALLGRAPH"
	.align	4
	.sectionentsize	8
	.align		4
        /*0000*/ 	.word	0x00000000
	.align		4
        /*0004*/ 	.word	0xffffffff
	.align		4
        /*0008*/ 	.word	index@(_Z23print_id_1dgrid_3dblockv)
	.align		4
        /*000c*/ 	.word	index@(vprintf)
	.align		4
        /*0010*/ 	.word	index@(_Z23print_id_1dgrid_2dblockv)
	.align		4
        /*0014*/ 	.word	index@(vprintf)
	.align		4
        /*0018*/ 	.word	index@(_Z23print_id_1dgrid_1dblockv)
	.align		4
        /*001c*/ 	.word	index@(vprintf)
	.align		4
        /*0020*/ 	.word	0x00000000
	.align		4
        /*0024*/ 	.word	0xfffffffe
	.align		4
        /*0028*/ 	.word	0x00000000
	.align		4
        /*002c*/ 	.word	0xfffffffd
	.align		4
        /*0030*/ 	.word	0x00000000
	.align		4
        /*0034*/ 	.word	0xfffffffc


//--------------------- .nv.constant4             --------------------------
	.section	.nv.constant4,"a",@progbits
	.align	8
	.align		8
.nv.constant4:
        /*0000*/ 	.dword	vprintf
	.align		8
        /*0008*/ 	.dword	$str
	.align		8
        /*0010*/ 	.dword	$str$1
	.align		8
        /*0018*/ 	.dword	$str$2


//--------------------- .text._Z23print_id_1dgrid_3dblockv --------------------------
	.section	.text._Z23print_id_1dgrid_3dblockv,"ax",@progbits
	.align	128
        .global         _Z23print_id_1dgrid_3dblockv
        .type           _Z23print_id_1dgrid_3dblockv,@function
        .size           _Z23print_id_1dgrid_3dblockv,(.L_x_6 - _Z23print_id_1dgrid_3dblockv)
        .other          _Z23print_id_1dgrid_3dblockv,@"STO_CUDA_ENTRY STV_DEFAULT"
_Z23print_id_1dgrid_3dblockv:
.text._Z23print_id_1dgrid_3dblockv:
[----:B------:R-:W0:Y:S01]  /*0000*/  LDC R1, c[0x0][0x37c] ;  /* 0x0000df00ff017b82 */ /* 0x000e220000000800 */
[----:B------:R-:W1:Y:S01]  /*0010*/  S2R R8, SR_CTAID.X ;  /* 0x0000000000087919 */ /* 0x000e620000002500 */
[----:B------:R-:W2:Y:S01]  /*0020*/  LDCU UR5, c[0x0][0x2fc] ;  /* 0x00005f80ff0577ac */ /* 0x000ea20008000800 */
[----:B------:R-:W-:Y:S01]  /*0030*/  MOV R2, 0x0 ;  /* 0x0000000000027802 */ /* 0x000fe20000000f00 */
[----:B0-----:R-:W-:Y:S01]  /*0040*/  VIADD R1, R1, 0xffffffe0 ;  /* 0xffffffe001017836 */ /* 0x001fe20000000000 */
[----:B------:R-:W1:Y:S01]  /*0050*/  S2R R11, SR_TID.Z ;  /* 0x00000000000b7919 */ /* 0x000e620000002300 */
[----:B------:R-:W0:Y:S01]  /*0060*/  LDCU UR6, c[0x0][0x360] ;  /* 0x00006c00ff0677ac */ /* 0x000e220008000800 */
[----:B------:R-:W3:Y:S01]  /*0070*/  S2R R10, SR_TID.Y ;  /* 0x00000000000a7919 */ /* 0x000ee20000002200 */
[----:B------:R-:W3:Y:S01]  /*0080*/  LDCU UR4, c[0x0][0x364] ;  /* 0x00006c80ff0477ac */ /* 0x000ee20008000800 */
[----:B------:R-:W0:Y:S01]  /*0090*/  S2R R13, SR_TID.X ;  /* 0x00000000000d7919 */ /* 0x000e220000002100 */
[----:B------:R-:W1:Y:S01]  /*00a0*/  LDCU UR7, c[0x0][0x368] ;  /* 0x00006d00ff0777ac */ /* 0x000e620008000800 */
[----:B------:R-:W4:Y:S01]  /*00b0*/  S2R R9, SR_CTAID.Y ;  /* 0x0000000000097919 */ /* 0x000f220000002600 */
[----:B------:R-:W5:Y:S01]  /*00c0*/  S2R R12, SR_CTAID.Z ;  /* 0x00000000000c7919 */ /* 0x000f620000002700 */
[----:B-1----:R-:W-:-:S04]  /*00d0*/  IMAD R3, R8, UR7, R11 ;  /* 0x0000000708037c24 */ /* 0x002fc8000f8e020b */
[----:B---3--:R-:W-:Y:S01]  /*00e0*/  IMAD R0, R3, UR4, R10 ;  /* 0x0000000403007c24 */ /* 0x008fe2000f8e020a */
[----:B------:R-:W1:Y:S01]  /*00f0*/  LDCU UR4, c[0x0][0x2f8] ;  /* 0x00005f00ff0477ac */ /* 0x000e620008000800 */
[----:B------:R3:W-:Y:S01]  /*0100*/  STL.64 [R1+0x10], R10 ;  /* 0x0000100a01007387 */ /* 0x0007e20000100a00 */
[----:B------:R-:W3:Y:S01]  /*0110*/  LDC.64 R2, c[0x4][R2] ;  /* 0x0100000002027b82 */ /* 0x000ee20000000a00 */
[----:B0-----:R-:W-:Y:S01]  /*0120*/  IMAD R0, R0, UR6, R13 ;  /* 0x0000000600007c24 */ /* 0x001fe2000f8e020d */
[----:B------:R-:W0:Y:S01]  /*0130*/  LDCU.64 UR6, c[0x4][0x18] ;  /* 0x01000300ff0677ac */ /* 0x000e220008000a00 */
[----:B----4-:R4:W-:Y:S04]  /*0140*/  STL.64 [R1], R8 ;  /* 0x0000000801007387 */ /* 0x0109e80000100a00 */
[----:B-----5:R4:W-:Y:S04]  /*0150*/  STL.64 [R1+0x8], R12 ;  /* 0x0000080c01007387 */ /* 0x0209e80000100a00 */
[----:B------:R4:W-:Y:S01]  /*0160*/  STL [R1+0x18], R0 ;  /* 0x0000180001007387 */ /* 0x0009e20000100800 */
[----:B-1----:R-:W-:Y:S01]  /*0170*/  IADD3 R6, P0, PT, R1, UR4, RZ ;  /* 0x0000000401067c10 */ /* 0x002fe2000ff1e0ff */
[----:B0-----:R-:W-:Y:S01]  /*0180*/  IMAD.U32 R4, RZ, RZ, UR6 ;  /* 0x00000006ff047e24 */ /* 0x001fe2000f8e00ff */
[----:B------:R-:W-:-:S02]  /*0190*/  MOV R5, UR7 ;  /* 0x0000000700057c02 */ /* 0x000fc40008000f00 */
[----:B--2-4-:R-:W-:-:S09]  /*01a0*/  IADD3.X R7, PT, PT, RZ, UR5, RZ, P0, !PT ;  /* 0x00000005ff077c10 */ /* 0x014fd200087fe4ff */
[----:B------:R-:W-:-:S07]  /*01b0*/  LEPC R20, `(.L_x_0) ;  /* 0x000000001014794e */ /* 0x000fce0000000000 */
[----:B---3--:R-:W-:Y:S05]  /*01c0*/  CALL.ABS.NOINC R2 ;  /* 0x0000000002007343 */ /* 0x008fea0003c00000 */
.L_x_0:
[----:B------:R-:W-:Y:S05]  /*01d0*/  EXIT ;  /* 0x000000000000794d */ /* 0x000fea0003800000 */
.L_x_1:
[----:B------:R-:W-:-:S00]  /*01e0*/  BRA `(.L_x_1) ;  /* 0xfffffffc00fc7947 */ /* 0x000fc0000383ffff */
[----:B------:R-:W-:-:S00]  /*01f0*/  NOP ;  /* 0x0000000000007918 */ /* 0x000fc00000000000 */
        /* <DEDUP_REMOVED lines=8> */
.L_x_6:


//--------------------- .text._Z23print_id_1dgrid_2dblockv --------------------------
	.section	.text._Z23print_id_1dgrid_2dblockv,"ax",@progbits
	.align	128
        .global         _Z23print_id_1dgrid_2dblockv
        .type           _Z23print_id_1dgrid_2dblockv,@function
        .size           _Z23print_id_1dgrid_2dblockv,(.L_x_7 - _Z23print_id_1dgrid_2dblockv)
        .other          _Z23print_id_1dgrid_2dblockv,@"STO_CUDA_ENTRY STV_DEFAULT"
_Z23print_id_1dgrid_2dblockv:
.text._Z23print_id_1dgrid_2dblockv:
[----:B------:R-:W0:Y:S01]  /*0000*/  LDC R1, c[0x0][0x37c] ;  /* 0x0000df00ff017b82 */ /* 0x000e220000000800 */
[----:B------:R-:W1:Y:S01]  /*0010*/  S2R R8, SR_CTAID.X ;  /* 0x0000000000087919 */ /* 0x000e620000002500 */
[----:B------:R-:W2:Y:S01]  /*0020*/  LDCU UR5, c[0x0][0x2fc] ;  /* 0x00005f80ff0577ac */ /* 0x000ea20008000800 */
[----:B------:R-:W-:Y:S01]  /*0030*/  MOV R2, 0x0 ;  /* 0x0000000000027802 */ /* 0x000fe20000000f00 */
[----:B0-----:R-:W-:Y:S01]  /*0040*/  VIADD R1, R1, 0xffffffe8 ;  /* 0xffffffe801017836 */ /* 0x001fe20000000000 */
[----:B------:R-:W1:Y:S01]  /*0050*/  S2R R11, SR_TID.Y ;  /* 0x00000000000b7919 */ /* 0x000e620000002200 */
[----:B------:R-:W0:Y:S01]  /*0060*/  LDCU UR6, c[0x0][0x360] ;  /* 0x00006c00ff0677ac */ /* 0x000e220008000800 */
[----:B------:R-:W0:Y:S01]  /*0070*/  S2R R10, SR_TID.X ;  /* 0x00000000000a7919 */ /* 0x000e220000002100 */
[----:B------:R-:W1:Y:S01]  /*0080*/  LDCU UR4, c[0x0][0x364] ;  /* 0x00006c80ff0477ac */ /* 0x000e620008000800 */
[----:B------:R-:W3:Y:S01]  /*0090*/  S2R R9, SR_CTAID.Y ;  /* 0x0000000000097919 */ /* 0x000ee20000002600 */
[----:B-1----:R-:W-:Y:S01]  /*00a0*/  IMAD R3, R8, UR4, R11 ;  /* 0x0000000408037c24 */ /* 0x002fe2000f8e020b */
[----:B------:R-:W1:Y:S03]  /*00b0*/  LDCU UR4, c[0x0][0x2f8] ;  /* 0x00005f00ff0477ac */ /* 0x000e660008000800 */
[----:B0-----:R-:W-:Y:S01]  /*00c0*/  IMAD R0, R3, UR6, R10 ;  /* 0x0000000603007c24 */ /* 0x001fe2000f8e020a */
[----:B------:R0:W-:Y:S01]  /*00d0*/  STL.64 [R1+0x8], R10 ;  /* 0x0000080a01007387 */ /* 0x0001e20000100a00 */
[----:B------:R-:W4:Y:S01]  /*00e0*/  LDC.64 R2, c[0x4][R2] ;  /* 0x0100000002027b82 */ /* 0x000f220000000a00 */
[----:B------:R-:W5:Y:S02]  /*00f0*/  LDCU.64 UR6, c[0x4][0x10] ;  /* 0x01000200ff0677ac */ /* 0x000f640008000a00 */
[----:B---3--:R0:W-:Y:S04]  /*0100*/  STL.64 [R1], R8 ;  /* 0x0000000801007387 */ /* 0x0081e80000100a00 */
[----:B------:R0:W-:Y:S01]  /*0110*/  STL [R1+0x10], R0 ;  /* 0x0000100001007387 */ /* 0x0001e20000100800 */
[----:B-1----:R-:W-:-:S04]  /*0120*/  IADD3 R6, P0, PT, R1, UR4, RZ ;  /* 0x0000000401067c10 */ /* 0x002fc8000ff1e0ff */
[----:B--2---:R-:W-:Y:S01]  /*0130*/  IADD3.X R7, PT, PT, RZ, UR5, RZ, P0, !PT ;  /* 0x00000005ff077c10 */ /* 0x004fe200087fe4ff */
[----:B-----5:R-:W-:Y:S01]  /*0140*/  IMAD.U32 R4, RZ, RZ, UR6 ;  /* 0x00000006ff047e24 */ /* 0x020fe2000f8e00ff */
[----:B0-----:R-:W-:-:S07]  /*0150*/  MOV R5, UR7 ;  /* 0x0000000700057c02 */ /* 0x001fce0008000f00 */
[----:B------:R-:W-:-:S07]  /*0160*/  LEPC R20, `(.L_x_2) ;  /* 0x000000001014794e */ /* 0x000fce0000000000 */
[----:B----4-:R-:W-:Y:S05]  /*0170*/  CALL.ABS.NOINC R2 ;  /* 0x0000000002007343 */ /* 0x010fea0003c00000 */
.L_x_2:
[----:B------:R-:W-:Y:S05]  /*0180*/  EXIT ;  /* 0x000000000000794d */ /* 0x000fea0003800000 */
.L_x_3:
        /* <DEDUP_REMOVED lines=15> */
.L_x_7:


//--------------------- .text._Z23print_id_1dgrid_1dblockv --------------------------
	.section	.text._Z23print_id_1dgrid_1dblockv,"ax",@progbits
	.align	128
        .global         _Z23print_id_1dgrid_1dblockv
        .type           _Z23print_id_1dgrid_1dblockv,@function
        .size           _Z23print_id_1dgrid_1dblockv,(.L_x_8 - _Z23print_id_1dgrid_1dblockv)
        .other          _Z23print_id_1dgrid_1dblockv,@"STO_CUDA_ENTRY STV_DEFAULT"
_Z23print_id_1dgrid_1dblockv:
.text._Z23print_id_1dgrid_1dblockv:
[----:B------:R-:W0:Y:S01]  /*0000*/  LDC R1, c[0x0][0x37c] ;  /* 0x0000df00ff017b82 */ /* 0x000e220000000800 */
[----:B------:R-:W1:Y:S01]  /*0010*/  S2R R8, SR_CTAID.X ;  /* 0x0000000000087919 */ /* 0x000e620000002500 */
[----:B------:R-:W2:Y:S01]  /*0020*/  LDCU UR5, c[0x0][0x2fc] ;  /* 0x00005f80ff0577ac */ /* 0x000ea20008000800 */
[----:B------:R-:W-:Y:S01]  /*0030*/  MOV R2, 0x0 ;  /* 0x0000000000027802 */ /* 0x000fe20000000f00 */
[----:B0-----:R-:W-:Y:S01]  /*0040*/  VIADD R1, R1, 0xfffffff0 ;  /* 0xfffffff001017836 */ /* 0x001fe20000000000 */
[----:B------:R-:W1:Y:S01]  /*0050*/  S2R R9, SR_TID.X ;  /* 0x0000000000097919 */ /* 0x000e620000002100 */
[----:B------:R-:W1:Y:S03]  /*0060*/  LDCU UR6, c[0x0][0x360] ;  /* 0x00006c00ff0677ac */ /* 0x000e660008000800 */
[----:B------:R-:W0:Y:S01]  /*0070*/  LDC.64 R2, c[0x4][R2] ;  /* 0x0100000002027b82 */ /* 0x000e220000000a00 */
[----:B------:R-:W3:Y:S02]  /*0080*/  LDCU UR4, c[0x0][0x2f8] ;  /* 0x00005f00ff0477ac */ /* 0x000ee40008000800 */
[----:B---3--:R-:W-:-:S05]  /*0090*/  IADD3 R6, P0, PT, R1, UR4, RZ ;  /* 0x0000000401067c10 */ /* 0x008fca000ff1e0ff */
[----:B--2---:R-:W-:Y:S02]  /*00a0*/  IMAD.X R7, RZ, RZ, UR5, P0 ;  /* 0x00000005ff077e24 */ /* 0x004fe400080e06ff */
[----:B-1----:R-:W-:Y:S01]  /*00b0*/  IMAD R0, R8, UR6, R9 ;  /* 0x0000000608007c24 */ /* 0x002fe2000f8e0209 */
[----:B------:R1:W-:Y:S01]  /*00c0*/  STL.64 [R1], R8 ;  /* 0x0000000801007387 */ /* 0x0003e20000100a00 */
[----:B------:R-:W2:Y:S03]  /*00d0*/  LDCU.64 UR6, c[0x4][0x8] ;  /* 0x01000100ff0677ac */ /* 0x000ea60008000a00 */
[----:B------:R1:W-:Y:S01]  /*00e0*/  STL [R1+0x8], R0 ;  /* 0x0000080001007387 */ /* 0x0003e20000100800 */
[----:B--2---:R-:W-:Y:S01]  /*00f0*/  IMAD.U32 R4, RZ, RZ, UR6 ;  /* 0x00000006ff047e24 */ /* 0x004fe2000f8e00ff */
[----:B01----:R-:W-:-:S07]  /*0100*/  MOV R5, UR7 ;  /* 0x0000000700057c02 */ /* 0x003fce0008000f00 */
[----:B------:R-:W-:-:S07]  /*0110*/  LEPC R20, `(.L_x_4) ;  /* 0x000000001014794e */ /* 0x000fce0000000000 */
[----:B------:R-:W-:Y:S05]  /*0120*/  CALL.ABS.NOINC R2 ;  /* 0x0000000002007343 */ /* 0x000fea0003c00000 */
.L_x_4:
[----:B------:R-:W-:Y:S05]  /*0130*/  EXIT ;  /* 0x000000000000794d */ /* 0x000fea0003800000 */
.L_x_5:
        /* <DEDUP_REMOVED lines=12> */
.L_x_8:


//--------------------- .nv.global.init           --------------------------
	.section	.nv.global.init,"aw",@progbits
.nv.global.init:
	.type		$str,@object
	.size		$str,($str$1 - $str)
$str:
        /*0000*/ 	.byte	0x28, 0x25, 0x64, 0x29, 0x20, 0x28, 0x25, 0x64, 0x29, 0x20, 0x3a, 0x20, 0x25, 0x64, 0x0a, 0x00
	.type		$str$1,@object
	.size		$str$1,($str$2 - $str$1)
$str$1:
        /*0010*/ 	.byte	0x28, 0x25, 0x64, 0x2c, 0x20, 0x25, 0x64, 0x29, 0x20, 0x28, 0x25, 0x64, 0x2c, 0x20, 0x25, 0x64
        /*0020*/ 	.byte	0x29, 0x20, 0x3a, 0x20, 0x25, 0x64, 0x0a, 0x00
	.type		$str$2,@object
	.size		$str$2,(.L_2 - $str$2)
$str$2:
        /*0028*/ 	.byte	0x28, 0x25, 0x64, 0x2c, 0x20, 0x25, 0x64, 0x2c, 0x20, 0x25, 0x64, 0x29, 0x20, 0x28, 0x25, 0x64
        /*0038*/ 	.byte	0x2c, 0x20, 0x25, 0x64, 0x2c, 0x20, 0x25, 0x64, 0x29, 0x20, 0x3a, 0x20, 0x25, 0x64, 0x0a, 0x00
.L_2:


//--------------------- .nv.shared.reserved.0     --------------------------
	.section	.nv.shared.reserved.0,"aw",@nobits
	.weak		__nv_reservedSMEM_offset_0_alias
	.size		__nv_reservedSMEM_offset_0_alias, 0, 64
	.other		__nv_reservedSMEM_offset_0_alias,@"STO_CUDA_RESERVED_SHARED STV_DEFAULT"
__nv_reservedSMEM_offset_0_alias:
	.zero		0
	.zero		64


//--------------------- .nv.constant0._Z23print_id_1dgrid_3dblockv --------------------------
	.section	.nv.constant0._Z23print_id_1dgrid_3dblockv,"a",@progbits
	.sectionflags	@""
	.align	4
.nv.constant0._Z23print_id_1dgrid_3dblockv:
	.zero		896


//--------------------- .nv.constant0._Z23print_id_1dgrid_2dblockv --------------------------
	.section	.nv.constant0._Z23print_id_1dgrid_2dblockv,"a",@progbits
	.sectionflags	@""
	.align	4
.nv.constant0._Z23print_id_1dgrid_2dblockv:
	.zero		896


//--------------------- .nv.constant0._Z23print_id_1dgrid_1dblockv --------------------------
	.section	.nv.constant0._Z23print_id_1dgrid_1dblockv,"a",@progbits
	.sectionflags	@""
	.align	4
.nv.constant0._Z23print_id_1dgrid_1dblockv:
	.zero		896


//--------------------- SYMBOLS --------------------------

	.type		.nv.reservedSmem.offset0,@object
	.size		.nv.reservedSmem.offset0,0x4
	.type		vprintf,@function
